//
// Generated by NVIDIA NVVM Compiler
//
// Compiler Build ID: CL-36424714
// Cuda compilation tools, release 13.0, V13.0.88
// Based on NVVM 20.0.0
//

.version 9.0
.target sm_100
.address_size 64

	// .globl	scalar_add_forward

.visible .entry scalar_add_forward(
	.param .align 4 .b8 scalar_add_forward_param_0[4],
	.param .u64 scalar_add_forward_param_1,
	.param .u64 .ptr .align 1 scalar_add_forward_param_2,
	.param .u64 .ptr .align 1 scalar_add_forward_param_3
)
{
	.reg .pred 	%p<2>;
	.reg .b32 	%r<5>;
	.reg .b32 	%f<4>;
	.reg .b64 	%rd<10>;

	ld.param.f32 	%f1, [scalar_add_forward_param_0];
	ld.param.u64 	%rd4, [scalar_add_forward_param_1];
	ld.param.u64 	%rd2, [scalar_add_forward_param_2];
	ld.param.u64 	%rd3, [scalar_add_forward_param_3];
	mov.u32 	%r1, %ctaid.x;
	mov.u32 	%r2, %ntid.x;
	mov.u32 	%r3, %tid.x;
	mad.lo.s32 	%r4, %r1, %r2, %r3;
	cvt.u64.u32 	%rd1, %r4;
	setp.le.u64 	%p1, %rd4, %rd1;
	@%p1 bra 	$L__BB0_2;
	cvta.to.global.u64 	%rd5, %rd2;
	cvta.to.global.u64 	%rd6, %rd3;
	shl.b64 	%rd7, %rd1, 2;
	add.s64 	%rd8, %rd5, %rd7;
	ld.global.f32 	%f2, [%rd8];
	add.f32 	%f3, %f1, %f2;
	add.s64 	%rd9, %rd6, %rd7;
	st.global.f32 	[%rd9], %f3;
$L__BB0_2:
	ret;

}
	// .globl	scalar_add_backward
.visible .entry scalar_add_backward(
	.param .align 4 .b8 scalar_add_backward_param_0[4],
	.param .u64 scalar_add_backward_param_1,
	.param .u64 .ptr .align 1 scalar_add_backward_param_2,
	.param .u64 .ptr .align 1 scalar_add_backward_param_3,
	.param .u64 .ptr .align 1 scalar_add_backward_param_4
)
{
	.reg .pred 	%p<2>;
	.reg .b32 	%r<5>;
	.reg .b32 	%f<4>;
	.reg .b64 	%rd<10>;

	ld.param.u64 	%rd4, [scalar_add_backward_param_1];
	ld.param.u64 	%rd2, [scalar_add_backward_param_3];
	ld.param.u64 	%rd3, [scalar_add_backward_param_4];
	mov.u32 	%r1, %ctaid.x;
	mov.u32 	%r2, %ntid.x;
	mov.u32 	%r3, %tid.x;
	mad.lo.s32 	%r4, %r1, %r2, %r3;
	cvt.u64.u32 	%rd1, %r4;
	setp.le.u64 	%p1, %rd4, %rd1;
	@%p1 bra 	$L__BB1_2;
	cvta.to.global.u64 	%rd5, %rd3;
	cvta.to.global.u64 	%rd6, %rd2;
	shl.b64 	%rd7, %rd1, 2;
	add.s64 	%rd8, %rd5, %rd7;
	ld.global.f32 	%f1, [%rd8];
	add.s64 	%rd9, %rd6, %rd7;
	ld.global.f32 	%f2, [%rd9];
	add.f32 	%f3, %f1, %f2;
	st.global.f32 	[%rd9], %f3;
$L__BB1_2:
	ret;

}


// ===== COMPILED SASS (sm_100) =====

	.target	sm_100

	.elftype	@"ET_EXEC"


//--------------------- .note.nv.tkinfo           --------------------------
	.section	.note.nv.tkinfo,"",@"SHT_NOTE"
	.sectionflags	@"SHF_NOTE_NV_TKINFO"
	.tkinfo
        /*0018*/ 	.word	0x00000002
        /*0030*/ 	.string	""
        /*0030*/ 	.string	"ptxas"
        /*0030*/ 	.string	"Cuda compilation tools, release 13.0, V13.0.88"
        /*0030*/ 	.string	"Build cuda_13.0.r13.0/compiler.36424714_0"
        /*0030*/ 	.string	"-arch sm_100 -m 64 "



//--------------------- .note.nv.cuinfo           --------------------------
	.section	.note.nv.cuinfo,"",@"SHT_NOTE"
	.sectionflags	@"SHF_NOTE_NV_CUINFO"
        /*0018*/ 	.short	0x0002
        /*001a*/ 	.short	0x0064
        /*001c*/ 	.short	0x0082
	.zero		2


//--------------------- .nv.info                  --------------------------
	.section	.nv.info,"",@"SHT_CUDA_INFO"
	.align	4


	//----- nvinfo : EIATTR_REGCOUNT
	.align		4
        /*0000*/ 	.byte	0x04, 0x2f
        /*0002*/ 	.short	(.L_1 - .L_0)
	.align		4
.L_0:
        /*0004*/ 	.word	index@(scalar_add_forward)
        /*0008*/ 	.word	0x0000000a


	//----- nvinfo : EIATTR_FRAME_SIZE
	.align		4
.L_1:
        /*000c*/ 	.byte	0x04, 0x11
        /*000e*/ 	.short	(.L_3 - .L_2)
	.align		4
.L_2:
        /*0010*/ 	.word	index@(scalar_add_forward)
        /*0014*/ 	.word	0x00000000


	//----- nvinfo : EIATTR_REGCOUNT
	.align		4
.L_3:
        /*0018*/ 	.byte	0x04, 0x2f
        /*001a*/ 	.short	(.L_5 - .L_4)
	.align		4
.L_4:
        /*001c*/ 	.word	index@(scalar_add_backward)
        /*0020*/ 	.word	0x0000000a


	//----- nvinfo : EIATTR_FRAME_SIZE
	.align		4
.L_5:
        /*0024*/ 	.byte	0x04, 0x11
        /*0026*/ 	.short	(.L_7 - .L_6)
	.align		4
.L_6:
        /*0028*/ 	.word	index@(scalar_add_backward)
        /*002c*/ 	.word	0x00000000


	//----- nvinfo : EIATTR_MIN_STACK_SIZE
	.align		4
.L_7:
        /*0030*/ 	.byte	0x04, 0x12
        /*0032*/ 	.short	(.L_9 - .L_8)
	.align		4
.L_8:
        /*0034*/ 	.word	index@(scalar_add_backward)
        /*0038*/ 	.word	0x00000000


	//----- nvinfo : EIATTR_MIN_STACK_SIZE
	.align		4
.L_9:
        /*003c*/ 	.byte	0x04, 0x12
        /*003e*/ 	.short	(.L_11 - .L_10)
	.align		4
.L_10:
        /*0040*/ 	.word	index@(scalar_add_forward)
        /*0044*/ 	.word	0x00000000
.L_11:


//--------------------- .nv.compat                --------------------------
	.section	.nv.compat,"",@"SHT_CUDA_COMPAT_INFO"
	.align	4
        /*0000*/ 	.byte	0x02, 0x09, 0x00, 0x00, 0x02, 0x02, 0x01, 0x00, 0x02, 0x05, 0x05, 0x00, 0x03, 0x07, 0x01, 0x01
        /*0010*/ 	.byte	0x02, 0x03, 0x00, 0x00, 0x02, 0x06, 0x01, 0x00, 0x04, 0x0b, 0x08, 0x00, 0x09, 0x00, 0x00, 0x00
        /*0020*/ 	.byte	0x00, 0x00, 0x00, 0x00


//--------------------- .nv.info.scalar_add_backward --------------------------
	.section	.nv.info.scalar_add_backward,"",@"SHT_CUDA_INFO"
	.sectionflags	@""
	.align	4


	//----- nvinfo : EIATTR_CUDA_API_VERSION
	.align		4
        /*0000*/ 	.byte	0x04, 0x37
        /*0002*/ 	.short	(.L_13 - .L_12)
.L_12:
        /*0004*/ 	.word	0x00000082


	//----- nvinfo : EIATTR_KPARAM_INFO
	.align		4
.L_13:
        /*0008*/ 	.byte	0x04, 0x17
        /*000a*/ 	.short	(.L_15 - .L_14)
.L_14:
        /*000c*/ 	.word	0x00000000
        /*0010*/ 	.short	0x0004
        /*0012*/ 	.short	0x0020
        /*0014*/ 	.byte	0x00, 0xf5, 0x21, 0x00


	//----- nvinfo : EIATTR_KPARAM_INFO
	.align		4
.L_15:
        /*0018*/ 	.byte	0x04, 0x17
        /*001a*/ 	.short	(.L_17 - .L_16)
.L_16:
        /*001c*/ 	.word	0x00000000
        /*0020*/ 	.short	0x0003
        /*0022*/ 	.short	0x0018
        /*0024*/ 	.byte	0x00, 0xf5, 0x21, 0x00


	//----- nvinfo : EIATTR_KPARAM_INFO
	.align		4
.L_17:
        /*0028*/ 	.byte	0x04, 0x17
        /*002a*/ 	.short	(.L_19 - .L_18)
.L_18:
        /*002c*/ 	.word	0x00000000
        /*0030*/ 	.short	0x0002
        /*0032*/ 	.short	0x0010
        /*0034*/ 	.byte	0x00, 0xf5, 0x21, 0x00


	//----- nvinfo : EIATTR_KPARAM_INFO
	.align		4
.L_19:
        /*0038*/ 	.byte	0x04, 0x17
        /*003a*/ 	.short	(.L_21 - .L_20)
.L_20:
        /*003c*/ 	.word	0x00000000
        /*0040*/ 	.short	0x0001
        /*0042*/ 	.short	0x0008
        /*0044*/ 	.byte	0x00, 0xf0, 0x21, 0x00


	//----- nvinfo : EIATTR_KPARAM_INFO
	.align		4
.L_21:
        /*0048*/ 	.byte	0x04, 0x17
        /*004a*/ 	.short	(.L_23 - .L_22)
.L_22:
        /*004c*/ 	.word	0x00000000
        /*0050*/ 	.short	0x0000
        /*0052*/ 	.short	0x0000
        /*0054*/ 	.byte	0x00, 0xf0, 0x11, 0x00


	//----- nvinfo : EIATTR_SPARSE_MMA_MASK
	.align		4
.L_23:
        /*0058*/ 	.byte	0x03, 0x50
        /*005a*/ 	.short	0x0000


	//----- nvinfo : EIATTR_MAXREG_COUNT
	.align		4
        /*005c*/ 	.byte	0x03, 0x1b
        /*005e*/ 	.short	0x00ff


	//----- nvinfo : EIATTR_MERCURY_ISA_VERSION
	.align		4
        /*0060*/ 	.byte	0x03, 0x5f
        /*0062*/ 	.short	0x0101


	//----- nvinfo : EIATTR_VRC_CTA_INIT_COUNT
	.align		4
        /*0064*/ 	.byte	0x02, 0x4a
	.zero		1
	.zero		1


	//----- nvinfo : EIATTR_EXIT_INSTR_OFFSETS
	.align		4
        /*0068*/ 	.byte	0x04, 0x1c
        /*006a*/ 	.short	(.L_25 - .L_24)


	//   ....[0]....
.L_24:
        /*006c*/ 	.word	0x00000080


	//   ....[1]....
        /*0070*/ 	.word	0x00000160


	//----- nvinfo : EIATTR_CBANK_PARAM_SIZE
	.align		4
.L_25:
        /*0074*/ 	.byte	0x03, 0x19
        /*0076*/ 	.short	0x0028


	//----- nvinfo : EIATTR_PARAM_CBANK
	.align		4
        /*0078*/ 	.byte	0x04, 0x0a
        /*007a*/ 	.short	(.L_27 - .L_26)
	.align		4
.L_26:
        /*007c*/ 	.word	index@(.nv.constant0.scalar_add_backward)
        /*0080*/ 	.short	0x0380
        /*0082*/ 	.short	0x0028


	//----- nvinfo : EIATTR_SW_WAR
	.align		4
.L_27:
        /*0084*/ 	.byte	0x04, 0x36
        /*0086*/ 	.short	(.L_29 - .L_28)
.L_28:
        /*0088*/ 	.word	0x00000008
.L_29:


//--------------------- .nv.info.scalar_add_forward --------------------------
	.section	.nv.info.scalar_add_forward,"",@"SHT_CUDA_INFO"
	.sectionflags	@""
	.align	4


	//----- nvinfo : EIATTR_CUDA_API_VERSION
	.align		4
        /*0000*/ 	.byte	0x04, 0x37
        /*0002*/ 	.short	(.L_31 - .L_30)
.L_30:
        /*0004*/ 	.word	0x00000082


	//----- nvinfo : EIATTR_KPARAM_INFO
	.align		4
.L_31:
        /*0008*/ 	.byte	0x04, 0x17
        /*000a*/ 	.short	(.L_33 - .L_32)
.L_32:
        /*000c*/ 	.word	0x00000000
        /*0010*/ 	.short	0x0003
        /*0012*/ 	.short	0x0018
        /*0014*/ 	.byte	0x00, 0xf5, 0x21, 0x00


	//----- nvinfo : EIATTR_KPARAM_INFO
	.align		4
.L_33:
        /*0018*/ 	.byte	0x04, 0x17
        /*001a*/ 	.short	(.L_35 - .L_34)
.L_34:
        /*001c*/ 	.word	0x00000000
        /*0020*/ 	.short	0x0002
        /*0022*/ 	.short	0x0010
        /*0024*/ 	.byte	0x00, 0xf5, 0x21, 0x00


	//----- nvinfo : EIATTR_KPARAM_INFO
	.align		4
.L_35:
        /*0028*/ 	.byte	0x04, 0x17
        /*002a*/ 	.short	(.L_37 - .L_36)
.L_36:
        /*002c*/ 	.word	0x00000000
        /*0030*/ 	.short	0x0001
        /*0032*/ 	.short	0x0008
        /*0034*/ 	.byte	0x00, 0xf0, 0x21, 0x00


	//----- nvinfo : EIATTR_KPARAM_INFO
	.align		4
.L_37:
        /*0038*/ 	.byte	0x04, 0x17
        /*003a*/ 	.short	(.L_39 - .L_38)
.L_38:
        /*003c*/ 	.word	0x00000000
        /*0040*/ 	.short	0x0000
        /*0042*/ 	.short	0x0000
        /*0044*/ 	.byte	0x00, 0xf0, 0x11, 0x00


	//----- nvinfo : EIATTR_SPARSE_MMA_MASK
	.align		4
.L_39:
        /*0048*/ 	.byte	0x03, 0x50
        /*004a*/ 	.short	0x0000


	//----- nvinfo : EIATTR_MAXREG_COUNT
	.align		4
        /*004c*/ 	.byte	0x03, 0x1b
        /*004e*/ 	.short	0x00ff


	//----- nvinfo : EIATTR_MERCURY_ISA_VERSION
	.align		4
        /*0050*/ 	.byte	0x03, 0x5f
        /*0052*/ 	.short	0x0101


	//----- nvinfo : EIATTR_VRC_CTA_INIT_COUNT
	.align		4
        /*0054*/ 	.byte	0x02, 0x4a
	.zero		1
	.zero		1


	//----- nvinfo : EIATTR_EXIT_INSTR_OFFSETS
	.align		4
        /*0058*/ 	.byte	0x04, 0x1c
        /*005a*/ 	.short	(.L_41 - .L_40)


	//   ....[0]....
.L_40:
        /*005c*/ 	.word	0x00000080


	//   ....[1]....
        /*0060*/ 	.word	0x00000150


	//----- nvinfo : EIATTR_CBANK_PARAM_SIZE
	.align		4
.L_41:
        /*0064*/ 	.byte	0x03, 0x19
        /*0066*/ 	.short	0x0020


	//----- nvinfo : EIATTR_PARAM_CBANK
	.align		4
        /*0068*/ 	.byte	0x04, 0x0a
        /*006a*/ 	.short	(.L_43 - .L_42)
	.align		4
.L_42:
        /*006c*/ 	.word	index@(.nv.constant0.scalar_add_forward)
        /*0070*/ 	.short	0x0380
        /*0072*/ 	.short	0x0020


	//----- nvinfo : EIATTR_SW_WAR
	.align		4
.L_43:
        /*0074*/ 	.byte	0x04, 0x36
        /*0076*/ 	.short	(.L_45 - .L_44)
.L_44:
        /*0078*/ 	.word	0x00000008
.L_45:


//--------------------- .nv.callgraph             --------------------------
	.section	.nv.callgraph,"",@"SHT_CUDA_CALLGRAPH"
	.align	4
	.sectionentsize	8
	.align		4
        /*0000*/ 	.word	0x00000000
	.align		4
        /*0004*/ 	.word	0xffffffff
	.align		4
        /*0008*/ 	.word	0x00000000
	.align		4
        /*000c*/ 	.word	0xfffffffe
	.align		4
        /*0010*/ 	.word	0x00000000
	.align		4
        /*0014*/ 	.word	0xfffffffd
	.align		4
        /*0018*/ 	.word	0x00000000
	.align		4
        /*001c*/ 	.word	0xfffffffc


//--------------------- .text.scalar_add_backward --------------------------
	.section	.text.scalar_add_backward,"ax",@progbits
	.align	128
        .global         scalar_add_backward
        .type           scalar_add_backward,@function
        .size           scalar_add_backward,(.L_x_2 - scalar_add_backward)
        .other          scalar_add_backward,@"STO_CUDA_ENTRY STV_DEFAULT"
scalar_add_backward:
.text.scalar_add_backward:
[----:B------:R-:W-:Y:S01]  /*0000*/  LDC R1, c[0x0][0x37c] ;  /* 0x0000df00ff017b82 */ /* 0x000fe20000000800 */
[----:B------:R-:W0:Y:S07]  /*0010*/  S2R R3, SR_TID.X ;  /* 0x0000000000037919 */ /* 0x000e2e0000002100 */
[----:B------:R-:W0:Y:S01]  /*0020*/  S2UR UR4, SR_CTAID.X ;  /* 0x00000000000479c3 */ /* 0x000e220000002500 */
[----:B------:R-:W1:Y:S07]  /*0030*/  LDCU.64 UR6, c[0x0][0x388] ;  /* 0x00007100ff0677ac */ /* 0x000e6e0008000a00 */
[----:B------:R-:W0:Y:S02]  /*0040*/  LDC R0, c[0x0][0x360] ;  /* 0x0000d800ff007b82 */ /* 0x000e240000000800 */
[----:B0-----:R-:W-:-:S05]  /*0050*/  IMAD R0, R0, UR4, R3 ;  /* 0x0000000400007c24 */ /* 0x001fca000f8e0203 */
[----:B-1----:R-:W-:-:S04]  /*0060*/  ISETP.GE.U32.AND P0, PT, R0, UR6, PT ;  /* 0x0000000600007c0c */ /* 0x002fc8000bf06070 */
[----:B------:R-:W-:-:S13]  /*0070*/  ISETP.GE.U32.AND.EX P0, PT, RZ, UR7, PT, P0 ;  /* 0x00000007ff007c0c */ /* 0x000fda000bf06100 */
[----:B------:R-:W-:Y:S05]  /*0080*/  @P0 EXIT ;  /* 0x000000000000094d */ /* 0x000fea0003800000 */
[----:B------:R-:W0:Y:S01]  /*0090*/  LDCU.64 UR6, c[0x0][0x3a0] ;  /* 0x00007400ff0677ac */ /* 0x000e220008000a00 */
[----:B------:R-:W-:Y:S01]  /*00a0*/  IMAD.SHL.U32 R2, R0, 0x4, RZ ;  /* 0x0000000400027824 */ /* 0x000fe200078e00ff */
[----:B------:R-:W-:Y:S01]  /*00b0*/  SHF.R.U32.HI R0, RZ, 0x1e, R0 ;  /* 0x0000001eff007819 */ /* 0x000fe20000011600 */
[----:B------:R-:W1:Y:S01]  /*00c0*/  LDCU.64 UR8, c[0x0][0x398] ;  /* 0x00007300ff0877ac */ /* 0x000e620008000a00 */
[----:B------:R-:W2:Y:S02]  /*00d0*/  LDCU.64 UR4, c[0x0][0x358] ;  /* 0x00006b00ff0477ac */ /* 0x000ea40008000a00 */
[C---:B0-----:R-:W-:Y:S02]  /*00e0*/  IADD3 R4, P0, PT, R2.reuse, UR6, RZ ;  /* 0x0000000602047c10 */ /* 0x041fe4000ff1e0ff */
[----:B-1----:R-:W-:Y:S02]  /*00f0*/  IADD3 R2, P1, PT, R2, UR8, RZ ;  /* 0x0000000802027c10 */ /* 0x002fe4000ff3e0ff */
[----:B------:R-:W-:-:S02]  /*0100*/  IADD3.X R5, PT, PT, R0, UR7, RZ, P0, !PT ;  /* 0x0000000700057c10 */ /* 0x000fc400087fe4ff */
[----:B------:R-:W-:-:S03]  /*0110*/  IADD3.X R3, PT, PT, R0, UR9, RZ, P1, !PT ;  /* 0x0000000900037c10 */ /* 0x000fc60008ffe4ff */
[----:B--2---:R-:W2:Y:S04]  /*0120*/  LDG.E R4, desc[UR4][R4.64] ;  /* 0x0000000404047981 */ /* 0x004ea8000c1e1900 */
[----:B------:R-:W2:Y:S02]  /*0130*/  LDG.E R7, desc[UR4][R2.64] ;  /* 0x0000000402077981 */ /* 0x000ea4000c1e1900 */
[----:B--2---:R-:W-:-:S05]  /*0140*/  FADD R7, R4, R7 ;  /* 0x0000000704077221 */ /* 0x004fca0000000000 */
[----:B------:R-:W-:Y:S01]  /*0150*/  STG.E desc[UR4][R2.64], R7 ;  /* 0x0000000702007986 */ /* 0x000fe2000c101904 */
[----:B------:R-:W-:Y:S05]  /*0160*/  EXIT ;  /* 0x000000000000794d */ /* 0x000fea0003800000 */
.L_x_0:
[----:B------:R-:W-:-:S00]  /*0170*/  BRA `(.L_x_0) ;  /* 0xfffffffc00fc7947 */ /* 0x000fc0000383ffff */
[----:B------:R-:W-:-:S00]  /*0180*/  NOP ;  /* 0x0000000000007918 */ /* 0x000fc00000000000 */
[----:B------:R-:W-:-:S00]  /*0190*/  NOP ;  /* 0x0000000000007918 */ /* 0x000fc00000000000 */
[----:B------:R-:W-:-:S00]  /*01a0*/  NOP ;  /* 0x0000000000007918 */ /* 0x000fc00000000000 */
[----:B------:R-:W-:-:S00]  /*01b0*/  NOP ;  /* 0x0000000000007918 */ /* 0x000fc00000000000 */
[----:B------:R-:W-:-:S00]  /*01c0*/  NOP ;  /* 0x0000000000007918 */ /* 0x000fc00000000000 */
[----:B------:R-:W-:-:S00]  /*01d0*/  NOP ;  /* 0x0000000000007918 */ /* 0x000fc00000000000 */
[----:B------:R-:W-:-:S00]  /*01e0*/  NOP ;  /* 0x0000000000007918 */ /* 0x000fc00000000000 */
[----:B------:R-:W-:-:S00]  /*01f0*/  NOP ;  /* 0x0000000000007918 */ /* 0x000fc00000000000 */
.L_x_2:


//--------------------- .text.scalar_add_forward  --------------------------
	.section	.text.scalar_add_forward,"ax",@progbits
	.align	128
        .global         scalar_add_forward
        .type           scalar_add_forward,@function
        .size           scalar_add_forward,(.L_x_3 - scalar_add_forward)
        .other          scalar_add_forward,@"STO_CUDA_ENTRY STV_DEFAULT"
scalar_add_forward:
.text.scalar_add_forward:
        /* <DEDUP_REMOVED lines=9> */
[----:B------:R-:W0:Y:S01]  /*0090*/  LDCU.128 UR8, c[0x0][0x390] ;  /* 0x00007200ff0877ac */ /* 0x000e220008000c00 */
[----:B------:R-:W-:Y:S01]  /*00a0*/  IMAD.SHL.U32 R4, R0, 0x4, RZ ;  /* 0x0000000400047824 */ /* 0x000fe200078e00ff */
[----:B------:R-:W-:Y:S01]  /*00b0*/  SHF.R.U32.HI R0, RZ, 0x1e, R0 ;  /* 0x0000001eff007819 */ /* 0x000fe20000011600 */
[----:B------:R-:W1:Y:S01]  /*00c0*/  LDCU.64 UR4, c[0x0][0x358] ;  /* 0x00006b00ff0477ac */ /* 0x000e620008000a00 */
[----:B------:R-:W2:Y:S02]  /*00d0*/  LDCU UR6, c[0x0][0x380] ;  /* 0x00007000ff0677ac */ /* 0x000ea40008000800 */
[----:B0-----:R-:W-:-:S04]  /*00e0*/  IADD3 R2, P0, PT, R4, UR8, RZ ;  /* 0x0000000804027c10 */ /* 0x001fc8000ff1e0ff */
[----:B------:R-:W-:-:S05]  /*00f0*/  IADD3.X R3, PT, PT, R0, UR9, RZ, P0, !PT ;  /* 0x0000000900037c10 */ /* 0x000fca00087fe4ff */
[----:B-1----:R-:W2:Y:S01]  /*0100*/  LDG.E R2, desc[UR4][R2.64] ;  /* 0x0000000402027981 */ /* 0x002ea2000c1e1900 */
[----:B------:R-:W-:-:S04]  /*0110*/  IADD3 R4, P0, PT, R4, UR10, RZ ;  /* 0x0000000a04047c10 */ /* 0x000fc8000ff1e0ff */
[----:B------:R-:W-:Y:S01]  /*0120*/  IADD3.X R5, PT, PT, R0, UR11, RZ, P0, !PT ;  /* 0x0000000b00057c10 */ /* 0x000fe200087fe4ff */
[----:B--2---:R-:W-:-:S05]  /*0130*/  FADD R7, R2, UR6 ;  /* 0x0000000602077e21 */ /* 0x004fca0008000000 */
[----:B------:R-:W-:Y:S01]  /*0140*/  STG.E desc[UR4][R4.64], R7 ;  /* 0x0000000704007986 */ /* 0x000fe2000c101904 */
[----:B------:R-:W-:Y:S05]  /*0150*/  EXIT ;  /* 0x000000000000794d */ /* 0x000fea0003800000 */
.L_x_1:
        /* <DEDUP_REMOVED lines=10> */
.L_x_3:


//--------------------- .nv.shared.reserved.0     --------------------------
	.section	.nv.shared.reserved.0,"aw",@nobits
	.weak		__nv_reservedSMEM_offset_0_alias
	.size		__nv_reservedSMEM_offset_0_alias, 0, 64
	.other		__nv_reservedSMEM_offset_0_alias,@"STO_CUDA_RESERVED_SHARED STV_DEFAULT"
__nv_reservedSMEM_offset_0_alias:
	.zero		0
	.zero		64


//--------------------- .nv.constant0.scalar_add_backward --------------------------
	.section	.nv.constant0.scalar_add_backward,"a",@progbits
	.sectionflags	@""
	.align	4
.nv.constant0.scalar_add_backward:
	.zero		936


//--------------------- .nv.constant0.scalar_add_forward --------------------------
	.section	.nv.constant0.scalar_add_forward,"a",@progbits
	.sectionflags	@""
	.align	4
.nv.constant0.scalar_add_forward:
	.zero		928


//--------------------- SYMBOLS --------------------------

	.type		.nv.reservedSmem.offset0,@object
	.size		.nv.reservedSmem.offset0,0x4
